	.headerflags	@"EF_CUDA_TEXMODE_UNIFIED EF_CUDA_64BIT_ADDRESS EF_CUDA_ACCELERATORS EF_CUDA_SM90 EF_CUDA_VIRTUAL_SM(EF_CUDA_SM90)"
	.elftype	@"ET_EXEC"


//--------------------- .nv.info                  --------------------------
	.section	.nv.info,"",@"SHT_CUDA_INFO"
	.align	4


	//----- nvinfo : EIATTR_REGCOUNT
	.align		4
        /*0000*/ 	.byte	0x04, 0x2f
        /*0002*/ 	.short	(.L_1 - .L_0)
	.align		4
.L_0:
        /*0004*/ 	.word	index@(triton_poi_fused_cat_9)
        /*0008*/ 	.word	0x00000011


	//----- nvinfo : EIATTR_MIN_STACK_SIZE
	.align		4
.L_1:
        /*000c*/ 	.byte	0x04, 0x12
        /*000e*/ 	.short	(.L_3 - .L_2)
	.align		4
.L_2:
        /*0010*/ 	.word	index@(triton_poi_fused_cat_9)
        /*0014*/ 	.word	0x00000000


	//----- nvinfo : EIATTR_FRAME_SIZE
	.align		4
.L_3:
        /*0018*/ 	.byte	0x04, 0x11
        /*001a*/ 	.short	(.L_5 - .L_4)
	.align		4
.L_4:
        /*001c*/ 	.word	index@(triton_poi_fused_cat_9)
        /*0020*/ 	.word	0x00000000


	//----- nvinfo : EIATTR_MIN_STACK_SIZE
	.align		4
.L_5:
        /*0024*/ 	.byte	0x04, 0x12
        /*0026*/ 	.short	(.L_7 - .L_6)
	.align		4
.L_6:
        /*0028*/ 	.word	index@(triton_poi_fused_cat_9)
        /*002c*/ 	.word	0x00000000
.L_7:


//--------------------- .nv.info.triton_poi_fused_cat_9 --------------------------
	.section	.nv.info.triton_poi_fused_cat_9,"",@"SHT_CUDA_INFO"
	.sectionflags	@""
	.align	4


	//----- nvinfo : EIATTR_CUDA_API_VERSION
	.align		4
        /*0000*/ 	.byte	0x04, 0x37
        /*0002*/ 	.short	(.L_9 - .L_8)
.L_8:
        /*0004*/ 	.word	0x0000007c


	//----- nvinfo : EIATTR_KPARAM_INFO
	.align		4
.L_9:
        /*0008*/ 	.byte	0x04, 0x17
        /*000a*/ 	.short	(.L_11 - .L_10)
.L_10:
        /*000c*/ 	.word	0x00000000
        /*0010*/ 	.short	0x0004
        /*0012*/ 	.short	0x0020
        /*0014*/ 	.byte	0x00, 0xf0, 0x11, 0x00


	//----- nvinfo : EIATTR_KPARAM_INFO
	.align		4
.L_11:
        /*0018*/ 	.byte	0x04, 0x17
        /*001a*/ 	.short	(.L_13 - .L_12)
.L_12:
        /*001c*/ 	.word	0x00000000
        /*0020*/ 	.short	0x0003
        /*0022*/ 	.short	0x0018
        /*0024*/ 	.byte	0x00, 0xf4, 0x21, 0x00


	//----- nvinfo : EIATTR_KPARAM_INFO
	.align		4
.L_13:
        /*0028*/ 	.byte	0x04, 0x17
        /*002a*/ 	.short	(.L_15 - .L_14)
.L_14:
        /*002c*/ 	.word	0x00000000
        /*0030*/ 	.short	0x0002
        /*0032*/ 	.short	0x0010
        /*0034*/ 	.byte	0x00, 0xf4, 0x21, 0x00


	//----- nvinfo : EIATTR_KPARAM_INFO
	.align		4
.L_15:
        /*0038*/ 	.byte	0x04, 0x17
        /*003a*/ 	.short	(.L_17 - .L_16)
.L_16:
        /*003c*/ 	.word	0x00000000
        /*0040*/ 	.short	0x0001
        /*0042*/ 	.short	0x0008
        /*0044*/ 	.byte	0x00, 0xf4, 0x21, 0x00


	//----- nvinfo : EIATTR_KPARAM_INFO
	.align		4
.L_17:
        /*0048*/ 	.byte	0x04, 0x17
        /*004a*/ 	.short	(.L_19 - .L_18)
.L_18:
        /*004c*/ 	.word	0x00000000
        /*0050*/ 	.short	0x0000
        /*0052*/ 	.short	0x0000
        /*0054*/ 	.byte	0x00, 0xf4, 0x21, 0x00


	//----- nvinfo : EIATTR_SPARSE_MMA_MASK
	.align		4
.L_19:
        /*0058*/ 	.byte	0x03, 0x50
        /*005a*/ 	.short	0x0000


	//----- nvinfo : EIATTR_MAXREG_COUNT
	.align		4
        /*005c*/ 	.byte	0x03, 0x1b
        /*005e*/ 	.short	0x00ff


	//----- nvinfo : EIATTR_EXIT_INSTR_OFFSETS
	.align		4
        /*0060*/ 	.byte	0x04, 0x1c
        /*0062*/ 	.short	(.L_21 - .L_20)


	//   ....[0]....
.L_20:
        /*0064*/ 	.word	0x000003e0


	//----- nvinfo : EIATTR_REQNTID
	.align		4
.L_21:
        /*0068*/ 	.byte	0x04, 0x10
        /*006a*/ 	.short	(.L_23 - .L_22)
.L_22:
        /*006c*/ 	.word	0x00000100
        /*0070*/ 	.word	0x00000001
        /*0074*/ 	.word	0x00000001


	//----- nvinfo : EIATTR_CBANK_PARAM_SIZE
	.align		4
.L_23:
        /*0078*/ 	.byte	0x03, 0x19
        /*007a*/ 	.short	0x0024


	//----- nvinfo : EIATTR_PARAM_CBANK
	.align		4
        /*007c*/ 	.byte	0x04, 0x0a
        /*007e*/ 	.short	(.L_25 - .L_24)
	.align		4
.L_24:
        /*0080*/ 	.word	index@(.nv.constant0.triton_poi_fused_cat_9)
        /*0084*/ 	.short	0x0210
        /*0086*/ 	.short	0x0024


	//----- nvinfo : EIATTR_SW_WAR
	.align		4
.L_25:
        /*0088*/ 	.byte	0x04, 0x36
        /*008a*/ 	.short	(.L_27 - .L_26)
.L_26:
        /*008c*/ 	.word	0x00000008
.L_27:


//--------------------- .nv.callgraph             --------------------------
	.section	.nv.callgraph,"",@"SHT_CUDA_CALLGRAPH"
	.align	4
	.sectionentsize	8
	.align		4
        /*0000*/ 	.word	0x00000000
	.align		4
        /*0004*/ 	.word	0xffffffff
	.align		4
        /*0008*/ 	.word	0x00000000
	.align		4
        /*000c*/ 	.word	0xfffffffe
	.align		4
        /*0010*/ 	.word	0x00000000
	.align		4
        /*0014*/ 	.word	0xfffffffd
	.align		4
        /*0018*/ 	.word	0x00000000
	.align		4
        /*001c*/ 	.word	0xfffffffc


//--------------------- .text.triton_poi_fused_cat_9 --------------------------
	.section	.text.triton_poi_fused_cat_9,"ax",@progbits
	.align	128
        .global         triton_poi_fused_cat_9
        .type           triton_poi_fused_cat_9,@function
        .size           triton_poi_fused_cat_9,(.L_x_1 - triton_poi_fused_cat_9)
        .other          triton_poi_fused_cat_9,@"STO_CUDA_ENTRY STV_DEFAULT"
triton_poi_fused_cat_9:
.text.triton_poi_fused_cat_9:
[----:B------:R-:W-:Y:S01]  /*0000*/  LDC R1, c[0x0][0x28] ;  /* 0x00000a00ff017b82 */ /* 0x000fe20000000800 */
[----:B------:R-:W1:Y:S01]  /*0010*/  S2R R0, SR_TID.X ;  /* 0x0000000000007919 */ /* 0x000e620000002100 */
[----:B------:R-:W-:-:S06]  /*0020*/  IMAD.MOV.U32 R4, RZ, RZ, RZ ;  /* 0x000000ffff047224 */ /* 0x000fcc00078e00ff */
[----:B------:R-:W2:Y:S01]  /*0030*/  LDC.64 R6, c[0x0][0x210] ;  /* 0x00008400ff067b82 */ /* 0x000ea20000000a00 */
[----:B------:R-:W3:Y:S01]  /*0040*/  S2R R3, SR_CTAID.X ;  /* 0x0000000000037919 */ /* 0x000ee20000002500 */
[----:B------:R-:W-:Y:S01]  /*0050*/  IMAD.MOV.U32 R10, RZ, RZ, RZ ;  /* 0x000000ffff0a7224 */ /* 0x000fe200078e00ff */
[----:B------:R-:W-:Y:S01]  /*0060*/  ULDC.64 UR4, c[0x0][0x208] ;  /* 0x0000820000047ab9 */ /* 0x000fe20000000a00 */
[----:B------:R-:W-:Y:S01]  /*0070*/  ULDC.64 UR6, c[0x0][0x220] ;  /* 0x0000880000067ab9 */ /* 0x000fe20000000a00 */
[----:B-1----:R-:W-:-:S05]  /*0080*/  IMAD.SHL.U32 R0, R0, 0x2, RZ ;  /* 0x0000000200007824 */ /* 0x002fca00078e00ff */
[----:B------:R-:W-:-:S05]  /*0090*/  LOP3.LUT R0, R0, 0x1fe, RZ, 0xc0, !PT ;  /* 0x000001fe00007812 */ /* 0x000fca00078ec0ff */
[----:B---3--:R-:W-:-:S05]  /*00a0*/  IMAD R3, R3, 0x200, R0 ;  /* 0x0000020003037824 */ /* 0x008fca00078e0200 */
[----:B------:R-:W-:-:S04]  /*00b0*/  SHF.R.S32.HI R2, RZ, 0x1f, R3 ;  /* 0x0000001fff027819 */ /* 0x000fc80000011403 */
[----:B------:R-:W-:Y:S01]  /*00c0*/  LEA.HI R0, R2, R3, RZ, 0xc ;  /* 0x0000000302007211 */ /* 0x000fe200078f60ff */
[----:B------:R-:W-:-:S03]  /*00d0*/  IMAD.MOV.U32 R2, RZ, RZ, RZ ;  /* 0x000000ffff027224 */ /* 0x000fc600078e00ff */
[----:B------:R-:W-:Y:S01]  /*00e0*/  SHF.R.S32.HI R5, RZ, 0xc, R0 ;  /* 0x0000000cff057819 */ /* 0x000fe20000011400 */
[----:B------:R-:W-:-:S04]  /*00f0*/  IMAD.HI R8, R3, -0x1d9f9cf5, R2 ;  /* 0xe260630b03087827 */ /* 0x000fc800078e0202 */
[----:B------:R-:W-:Y:S01]  /*0100*/  IMAD.HI R2, R5, -0x1d9f9cf5, R4 ;  /* 0xe260630b05027827 */ /* 0x000fe200078e0204 */
[----:B------:R-:W-:-:S04]  /*0110*/  SHF.R.U32.HI R11, RZ, 0x1f, R8 ;  /* 0x0000001fff0b7819 */ /* 0x000fc80000011608 */
[----:B------:R-:W-:Y:S02]  /*0120*/  SHF.R.U32.HI R9, RZ, 0x1f, R2 ;  /* 0x0000001fff097819 */ /* 0x000fe40000011602 */
[----:B------:R-:W-:Y:S02]  /*0130*/  LEA.HI.SX32 R13, R8, R11, 0xb ;  /* 0x0000000b080d7211 */ /* 0x000fe400078f5aff */
[----:B------:R-:W-:Y:S02]  /*0140*/  LEA.HI.SX32 R4, R2, R9, 0x17 ;  /* 0x0000000902047211 */ /* 0x000fe400078fbaff */
[----:B------:R-:W1:Y:S01]  /*0150*/  LDC.64 R8, c[0x0][0x218] ;  /* 0x00008600ff087b82 */ /* 0x000e620000000a00 */
[C---:B------:R-:W-:Y:S02]  /*0160*/  IMAD R2, R13.reuse, -0x243000, R3 ;  /* 0xffdbd0000d027824 */ /* 0x040fe400078e0203 */
[----:B------:R-:W-:Y:S02]  /*0170*/  IMAD R11, R4, -0x243, R5 ;  /* 0xfffffdbd040b7824 */ /* 0x000fe400078e0205 */
[----:B------:R-:W-:Y:S01]  /*0180*/  IMAD R5, R13, 0x20000, R2 ;  /* 0x000200000d057824 */ /* 0x000fe200078e0202 */
[----:B------:R-:W-:-:S02]  /*0190*/  LOP3.LUT R2, R0, 0xfffff000, RZ, 0xc0, !PT ;  /* 0xfffff00000027812 */ /* 0x000fc400078ec0ff */
[----:B------:R-:W-:Y:S01]  /*01a0*/  ISETP.GE.AND P0, PT, R11, 0x20, PT ;  /* 0x000000200b00780c */ /* 0x000fe20003f06270 */
[----:B--2---:R-:W-:Y:S01]  /*01b0*/  IMAD.WIDE R6, R5, 0x4, R6 ;  /* 0x0000000405067825 */ /* 0x004fe200078e0206 */
[----:B------:R-:W-:-:S03]  /*01c0*/  CS2R R4, SRZ ;  /* 0x0000000000047805 */ /* 0x000fc6000001ff00 */
[----:B------:R-:W-:Y:S02]  /*01d0*/  IMAD.MOV.U32 R0, RZ, RZ, RZ ;  /* 0x000000ffff007224 */ /* 0x000fe400078e00ff */
[----:B------:R-:W-:Y:S02]  /*01e0*/  IMAD.IADD R2, R3, 0x1, -R2 ;  /* 0x0000000103027824 */ /* 0x000fe400078e0a02 */
[----:B------:R-:W-:Y:S02]  /*01f0*/  IMAD R12, R13, 0x223000, RZ ;  /* 0x002230000d0c7824 */ /* 0x000fe400078e02ff */
[C---:B------:R-:W-:Y:S02]  /*0200*/  IMAD.SHL.U32 R13, R11.reuse, 0x1000, RZ ;  /* 0x000010000b0d7824 */ /* 0x040fe400078e00ff */
[----:B-1----:R-:W-:Y:S01]  /*0210*/  IMAD.WIDE R8, R11, 0x4, R8 ;  /* 0x000000040b087825 */ /* 0x002fe200078e0208 */
[----:B------:R1:W2:Y:S01]  /*0220*/  @!P0 LDG.E.64 R4, desc[UR4][R6.64] ;  /* 0x0000000406048981 */ /* 0x0002a2000c1e1b00 */
[----:B------:R-:W-:-:S02]  /*0230*/  SHF.R.S32.HI R14, RZ, 0x1f, R2 ;  /* 0x0000001fff0e7819 */ /* 0x000fc40000011402 */
[--C-:B------:R-:W-:Y:S01]  /*0240*/  IADD3 R2, P2, P3, R13, R2, R12.reuse ;  /* 0x000000020d027210 */ /* 0x100fe20007b5e00c */
[----:B------:R-:W3:Y:S01]  /*0250*/  @!P0 LDG.E.EL R0, desc[UR4][R8.64] ;  /* 0x0000000408008981 */ /* 0x000ee2000c2e1900 */
[----:B------:R-:W-:-:S03]  /*0260*/  SHF.R.S32.HI R12, RZ, 0x1f, R12 ;  /* 0x0000001fff0c7819 */ /* 0x000fc6000001140c */
[----:B------:R4:W5:Y:S01]  /*0270*/  @!P0 LDG.E.EL R10, desc[UR4][R8.64] ;  /* 0x00000004080a8981 */ /* 0x000962000c2e1900 */
[----:B------:R-:W-:Y:S02]  /*0280*/  SHF.R.S32.HI R13, RZ, 0x1f, R13 ;  /* 0x0000001fff0d7819 */ /* 0x000fe4000001140d */
[----:B------:R-:W-:Y:S02]  /*0290*/  ISETP.GT.AND P1, PT, R11, 0x1f, PT ;  /* 0x0000001f0b00780c */ /* 0x000fe40003f24270 */
[----:B------:R-:W-:Y:S02]  /*02a0*/  IADD3.X R13, R13, R14, R12, P2, P3 ;  /* 0x0000000e0d0d7210 */ /* 0x000fe400017e640c */
[C---:B-1----:R-:W-:Y:S01]  /*02b0*/  LEA R6, P2, R2.reuse, UR6, 0x2 ;  /* 0x0000000602067c11 */ /* 0x042fe2000f8410ff */
[----:B----4-:R-:W1:Y:S03]  /*02c0*/  LDC.64 R8, c[0x0][0x228] ;  /* 0x00008a00ff087b82 */ /* 0x010e660000000a00 */
[----:B------:R-:W-:-:S02]  /*02d0*/  LEA.HI.X R7, R2, UR7, R13, 0x2, P2 ;  /* 0x0000000702077c11 */ /* 0x000fc400090f140d */
[----:B------:R-:W-:-:S06]  /*02e0*/  CS2R R12, SRZ ;  /* 0x00000000000c7805 */ /* 0x000fcc000001ff00 */
[----:B------:R-:W4:Y:S01]  /*02f0*/  @P1 LDG.E.64 R12, desc[UR4][R6.64+-0x80000] ;  /* 0xf8000004060c1981 */ /* 0x000f22000c1e1b00 */
[----:B-1----:R-:W-:Y:S01]  /*0300*/  IMAD.WIDE R2, R3, 0x4, R8 ;  /* 0x0000000403027825 */ /* 0x002fe200078e0208 */
[----:B--2---:R-:W-:Y:S02]  /*0310*/  SEL R4, R4, RZ, !P0 ;  /* 0x000000ff04047207 */ /* 0x004fe40004000000 */
[----:B------:R-:W-:Y:S02]  /*0320*/  SEL R5, R5, RZ, !P0 ;  /* 0x000000ff05057207 */ /* 0x000fe40004000000 */
[----:B---3--:R-:W-:Y:S02]  /*0330*/  SEL R11, R0, RZ, !P0 ;  /* 0x000000ff000b7207 */ /* 0x008fe40004000000 */
[----:B-----5:R-:W-:Y:S02]  /*0340*/  SEL R10, R10, RZ, !P0 ;  /* 0x000000ff0a0a7207 */ /* 0x020fe40004000000 */
[C---:B------:R-:W-:Y:S01]  /*0350*/  FSETP.GT.AND P2, PT, R4.reuse, -R11, PT ;  /* 0x8000000b0400720b */ /* 0x040fe20003f44000 */
[----:B------:R-:W-:Y:S01]  /*0360*/  FADD R4, R4, R11 ;  /* 0x0000000b04047221 */ /* 0x000fe20000000000 */
[C---:B------:R-:W-:Y:S01]  /*0370*/  FSETP.GT.AND P3, PT, R5.reuse, -R10, PT ;  /* 0x8000000a0500720b */ /* 0x040fe20003f64000 */
[----:B------:R-:W-:-:S10]  /*0380*/  FADD R5, R5, R10 ;  /* 0x0000000a05057221 */ /* 0x000fd40000000000 */
[----:B------:R-:W-:Y:S02]  /*0390*/  @!P2 FMUL R4, R4, 0.10000000149011611938 ;  /* 0x3dcccccd0404a820 */ /* 0x000fe40000400000 */
[----:B------:R-:W-:Y:S01]  /*03a0*/  @!P3 FMUL R5, R5, 0.10000000149011611938 ;  /* 0x3dcccccd0505b820 */ /* 0x000fe20000400000 */
[----:B----4-:R-:W-:Y:S02]  /*03b0*/  @P0 SEL R4, R12, RZ, P1 ;  /* 0x000000ff0c040207 */ /* 0x010fe40000800000 */
[----:B------:R-:W-:-:S05]  /*03c0*/  @P0 SEL R5, R13, RZ, P1 ;  /* 0x000000ff0d050207 */ /* 0x000fca0000800000 */
[----:B------:R-:W-:Y:S01]  /*03d0*/  STG.E.64 desc[UR4][R2.64], R4 ;  /* 0x0000000402007986 */ /* 0x000fe2000c101b04 */
[----:B------:R-:W-:Y:S05]  /*03e0*/  EXIT ;  /* 0x000000000000794d */ /* 0x000fea0003800000 */
.L_x_0:
[----:B------:R-:W-:-:S00]  /*03f0*/  BRA `(.L_x_0) ;  /* 0xfffffffc00fc7947 */ /* 0x000fc0000383ffff */
[----:B------:R-:W-:-:S00]  /*0400*/  NOP ;  /* 0x0000000000007918 */ /* 0x000fc00000000000 */
[----:B------:R-:W-:-:S00]  /*0410*/  NOP ;  /* 0x0000000000007918 */ /* 0x000fc00000000000 */
[----:B------:R-:W-:-:S00]  /*0420*/  NOP ;  /* 0x0000000000007918 */ /* 0x000fc00000000000 */
[----:B------:R-:W-:-:S00]  /*0430*/  NOP ;  /* 0x0000000000007918 */ /* 0x000fc00000000000 */
[----:B------:R-:W-:-:S00]  /*0440*/  NOP ;  /* 0x0000000000007918 */ /* 0x000fc00000000000 */
[----:B------:R-:W-:-:S00]  /*0450*/  NOP ;  /* 0x0000000000007918 */ /* 0x000fc00000000000 */
[----:B------:R-:W-:-:S00]  /*0460*/  NOP ;  /* 0x0000000000007918 */ /* 0x000fc00000000000 */
[----:B------:R-:W-:-:S00]  /*0470*/  NOP ;  /* 0x0000000000007918 */ /* 0x000fc00000000000 */
.L_x_1:


//--------------------- .nv.constant0.triton_poi_fused_cat_9 --------------------------
	.section	.nv.constant0.triton_poi_fused_cat_9,"a",@progbits
	.sectionflags	@""
	.align	4
.nv.constant0.triton_poi_fused_cat_9:
	.zero		564
